//
// Generated by NVIDIA NVVM Compiler
//
// Compiler Build ID: CL-36424714
// Cuda compilation tools, release 13.0, V13.0.88
// Based on NVVM 20.0.0
//

.version 9.0
.target sm_100
.address_size 64

	// .globl	_Z15matrixMulKernelPfS_S_iiii

.visible .entry _Z15matrixMulKernelPfS_S_iiii(
	.param .u64 .ptr .align 1 _Z15matrixMulKernelPfS_S_iiii_param_0,
	.param .u64 .ptr .align 1 _Z15matrixMulKernelPfS_S_iiii_param_1,
	.param .u64 .ptr .align 1 _Z15matrixMulKernelPfS_S_iiii_param_2,
	.param .u32 _Z15matrixMulKernelPfS_S_iiii_param_3,
	.param .u32 _Z15matrixMulKernelPfS_S_iiii_param_4,
	.param .u32 _Z15matrixMulKernelPfS_S_iiii_param_5,
	.param .u32 _Z15matrixMulKernelPfS_S_iiii_param_6
)
{
	.reg .pred 	%p<13>;
	.reg .b32 	%r<41>;
	.reg .b32 	%f<68>;
	.reg .b64 	%rd<53>;

	ld.param.u64 	%rd7, [_Z15matrixMulKernelPfS_S_iiii_param_0];
	ld.param.u64 	%rd8, [_Z15matrixMulKernelPfS_S_iiii_param_1];
	ld.param.u64 	%rd6, [_Z15matrixMulKernelPfS_S_iiii_param_2];
	ld.param.u32 	%r20, [_Z15matrixMulKernelPfS_S_iiii_param_3];
	ld.param.u32 	%r18, [_Z15matrixMulKernelPfS_S_iiii_param_4];
	ld.param.u32 	%r19, [_Z15matrixMulKernelPfS_S_iiii_param_6];
	cvta.to.global.u64 	%rd1, %rd8;
	cvta.to.global.u64 	%rd2, %rd7;
	mov.u32 	%r21, %ctaid.y;
	mov.u32 	%r22, %ntid.y;
	mov.u32 	%r23, %tid.y;
	mad.lo.s32 	%r1, %r21, %r22, %r23;
	mov.u32 	%r24, %ctaid.x;
	mov.u32 	%r25, %ntid.x;
	mov.u32 	%r26, %tid.x;
	mad.lo.s32 	%r2, %r24, %r25, %r26;
	setp.ge.s32 	%p1, %r1, %r20;
	setp.ge.s32 	%p2, %r2, %r19;
	or.pred  	%p3, %p1, %p2;
	@%p3 bra 	$L__BB0_14;
	setp.lt.s32 	%p4, %r18, 1;
	mov.f32 	%f67, 0f00000000;
	@%p4 bra 	$L__BB0_13;
	mul.lo.s32 	%r3, %r18, %r1;
	and.b32  	%r4, %r18, 7;
	setp.lt.u32 	%p5, %r18, 8;
	mov.f32 	%f67, 0f00000000;
	mov.b32 	%r39, 0;
	@%p5 bra 	$L__BB0_5;
	and.b32  	%r39, %r18, 2147483640;
	neg.s32 	%r37, %r39;
	shl.b32 	%r7, %r19, 3;
	mul.wide.u32 	%rd9, %r3, 4;
	add.s64 	%rd10, %rd9, %rd2;
	add.s64 	%rd52, %rd10, 16;
	mov.f32 	%f67, 0f00000000;
	mul.wide.s32 	%rd13, %r19, 4;
	mov.u32 	%r36, %r2;
$L__BB0_4:
	.pragma "nounroll";
	ld.global.f32 	%f17, [%rd52+-16];
	mul.wide.s32 	%rd11, %r36, 4;
	add.s64 	%rd12, %rd1, %rd11;
	ld.global.f32 	%f18, [%rd12];
	fma.rn.f32 	%f19, %f17, %f18, %f67;
	ld.global.f32 	%f20, [%rd52+-12];
	add.s64 	%rd14, %rd12, %rd13;
	ld.global.f32 	%f21, [%rd14];
	fma.rn.f32 	%f22, %f20, %f21, %f19;
	ld.global.f32 	%f23, [%rd52+-8];
	add.s64 	%rd15, %rd14, %rd13;
	ld.global.f32 	%f24, [%rd15];
	fma.rn.f32 	%f25, %f23, %f24, %f22;
	ld.global.f32 	%f26, [%rd52+-4];
	add.s64 	%rd16, %rd15, %rd13;
	ld.global.f32 	%f27, [%rd16];
	fma.rn.f32 	%f28, %f26, %f27, %f25;
	ld.global.f32 	%f29, [%rd52];
	add.s64 	%rd17, %rd16, %rd13;
	ld.global.f32 	%f30, [%rd17];
	fma.rn.f32 	%f31, %f29, %f30, %f28;
	ld.global.f32 	%f32, [%rd52+4];
	add.s64 	%rd18, %rd17, %rd13;
	ld.global.f32 	%f33, [%rd18];
	fma.rn.f32 	%f34, %f32, %f33, %f31;
	ld.global.f32 	%f35, [%rd52+8];
	add.s64 	%rd19, %rd18, %rd13;
	ld.global.f32 	%f36, [%rd19];
	fma.rn.f32 	%f37, %f35, %f36, %f34;
	ld.global.f32 	%f38, [%rd52+12];
	add.s64 	%rd20, %rd19, %rd13;
	ld.global.f32 	%f39, [%rd20];
	fma.rn.f32 	%f67, %f38, %f39, %f37;
	add.s32 	%r37, %r37, 8;
	add.s32 	%r36, %r36, %r7;
	add.s64 	%rd52, %rd52, 32;
	setp.ne.s32 	%p6, %r37, 0;
	@%p6 bra 	$L__BB0_4;
$L__BB0_5:
	setp.eq.s32 	%p7, %r4, 0;
	@%p7 bra 	$L__BB0_13;
	and.b32  	%r13, %r18, 3;
	setp.lt.u32 	%p8, %r4, 4;
	@%p8 bra 	$L__BB0_8;
	add.s32 	%r28, %r39, %r3;
	mul.wide.u32 	%rd21, %r28, 4;
	add.s64 	%rd22, %rd2, %rd21;
	ld.global.f32 	%f41, [%rd22];
	mad.lo.s32 	%r29, %r39, %r19, %r2;
	mul.wide.s32 	%rd23, %r29, 4;
	add.s64 	%rd24, %rd1, %rd23;
	ld.global.f32 	%f42, [%rd24];
	fma.rn.f32 	%f43, %f41, %f42, %f67;
	cvt.u64.u32 	%rd25, %r3;
	cvt.u64.u32 	%rd26, %r39;
	add.s64 	%rd27, %rd26, %rd25;
	shl.b64 	%rd28, %rd27, 2;
	add.s64 	%rd29, %rd2, %rd28;
	ld.global.f32 	%f44, [%rd29+4];
	mul.wide.s32 	%rd30, %r19, 4;
	add.s64 	%rd31, %rd24, %rd30;
	ld.global.f32 	%f45, [%rd31];
	fma.rn.f32 	%f46, %f44, %f45, %f43;
	ld.global.f32 	%f47, [%rd29+8];
	add.s64 	%rd32, %rd31, %rd30;
	ld.global.f32 	%f48, [%rd32];
	fma.rn.f32 	%f49, %f47, %f48, %f46;
	ld.global.f32 	%f50, [%rd29+12];
	add.s64 	%rd33, %rd32, %rd30;
	ld.global.f32 	%f51, [%rd33];
	fma.rn.f32 	%f67, %f50, %f51, %f49;
	add.s32 	%r39, %r39, 4;
$L__BB0_8:
	setp.eq.s32 	%p9, %r13, 0;
	@%p9 bra 	$L__BB0_13;
	setp.eq.s32 	%p10, %r13, 1;
	@%p10 bra 	$L__BB0_11;
	add.s32 	%r30, %r39, %r3;
	mul.wide.u32 	%rd34, %r30, 4;
	add.s64 	%rd35, %rd2, %rd34;
	ld.global.f32 	%f53, [%rd35];
	mad.lo.s32 	%r31, %r39, %r19, %r2;
	mul.wide.s32 	%rd36, %r31, 4;
	add.s64 	%rd37, %rd1, %rd36;
	ld.global.f32 	%f54, [%rd37];
	fma.rn.f32 	%f55, %f53, %f54, %f67;
	cvt.u64.u32 	%rd38, %r3;
	cvt.u64.u32 	%rd39, %r39;
	add.s64 	%rd40, %rd39, %rd38;
	shl.b64 	%rd41, %rd40, 2;
	add.s64 	%rd42, %rd2, %rd41;
	ld.global.f32 	%f56, [%rd42+4];
	mul.wide.s32 	%rd43, %r19, 4;
	add.s64 	%rd44, %rd37, %rd43;
	ld.global.f32 	%f57, [%rd44];
	fma.rn.f32 	%f67, %f56, %f57, %f55;
	add.s32 	%r39, %r39, 2;
$L__BB0_11:
	and.b32  	%r32, %r18, 1;
	setp.eq.b32 	%p11, %r32, 1;
	not.pred 	%p12, %p11;
	@%p12 bra 	$L__BB0_13;
	add.s32 	%r33, %r39, %r3;
	mul.wide.u32 	%rd45, %r33, 4;
	add.s64 	%rd46, %rd2, %rd45;
	ld.global.f32 	%f58, [%rd46];
	mad.lo.s32 	%r34, %r39, %r19, %r2;
	mul.wide.s32 	%rd47, %r34, 4;
	add.s64 	%rd48, %rd1, %rd47;
	ld.global.f32 	%f59, [%rd48];
	fma.rn.f32 	%f67, %f58, %f59, %f67;
$L__BB0_13:
	mad.lo.s32 	%r35, %r19, %r1, %r2;
	cvta.to.global.u64 	%rd49, %rd6;
	mul.wide.s32 	%rd50, %r35, 4;
	add.s64 	%rd51, %rd49, %rd50;
	st.global.f32 	[%rd51], %f67;
$L__BB0_14:
	ret;

}


// ===== COMPILED SASS (sm_100) =====

	.target	sm_100

	.elftype	@"ET_EXEC"


//--------------------- .note.nv.tkinfo           --------------------------
	.section	.note.nv.tkinfo,"",@"SHT_NOTE"
	.sectionflags	@"SHF_NOTE_NV_TKINFO"
	.tkinfo
        /*0018*/ 	.word	0x00000002
        /*0030*/ 	.string	""
        /*0030*/ 	.string	"ptxas"
        /*0030*/ 	.string	"Cuda compilation tools, release 13.0, V13.0.88"
        /*0030*/ 	.string	"Build cuda_13.0.r13.0/compiler.36424714_0"
        /*0030*/ 	.string	"-arch sm_100 -m 64 "



//--------------------- .note.nv.cuinfo           --------------------------
	.section	.note.nv.cuinfo,"",@"SHT_NOTE"
	.sectionflags	@"SHF_NOTE_NV_CUINFO"
        /*0018*/ 	.short	0x0002
        /*001a*/ 	.short	0x0064
        /*001c*/ 	.short	0x0082
	.zero		2


//--------------------- .nv.info                  --------------------------
	.section	.nv.info,"",@"SHT_CUDA_INFO"
	.align	4


	//----- nvinfo : EIATTR_REGCOUNT
	.align		4
        /*0000*/ 	.byte	0x04, 0x2f
        /*0002*/ 	.short	(.L_1 - .L_0)
	.align		4
.L_0:
        /*0004*/ 	.word	index@(_Z15matrixMulKernelPfS_S_iiii)
        /*0008*/ 	.word	0x00000020


	//----- nvinfo : EIATTR_FRAME_SIZE
	.align		4
.L_1:
        /*000c*/ 	.byte	0x04, 0x11
        /*000e*/ 	.short	(.L_3 - .L_2)
	.align		4
.L_2:
        /*0010*/ 	.word	index@(_Z15matrixMulKernelPfS_S_iiii)
        /*0014*/ 	.word	0x00000000


	//----- nvinfo : EIATTR_MIN_STACK_SIZE
	.align		4
.L_3:
        /*0018*/ 	.byte	0x04, 0x12
        /*001a*/ 	.short	(.L_5 - .L_4)
	.align		4
.L_4:
        /*001c*/ 	.word	index@(_Z15matrixMulKernelPfS_S_iiii)
        /*0020*/ 	.word	0x00000000
.L_5:


//--------------------- .nv.compat                --------------------------
	.section	.nv.compat,"",@"SHT_CUDA_COMPAT_INFO"
	.align	4
        /*0000*/ 	.byte	0x02, 0x09, 0x00, 0x00, 0x02, 0x02, 0x01, 0x00, 0x02, 0x05, 0x05, 0x00, 0x03, 0x07, 0x01, 0x01
        /*0010*/ 	.byte	0x02, 0x03, 0x00, 0x00, 0x02, 0x06, 0x01, 0x00, 0x04, 0x0b, 0x08, 0x00, 0x09, 0x00, 0x00, 0x00
        /*0020*/ 	.byte	0x00, 0x00, 0x00, 0x00


//--------------------- .nv.info._Z15matrixMulKernelPfS_S_iiii --------------------------
	.section	.nv.info._Z15matrixMulKernelPfS_S_iiii,"",@"SHT_CUDA_INFO"
	.sectionflags	@""
	.align	4


	//----- nvinfo : EIATTR_CUDA_API_VERSION
	.align		4
        /*0000*/ 	.byte	0x04, 0x37
        /*0002*/ 	.short	(.L_7 - .L_6)
.L_6:
        /*0004*/ 	.word	0x00000082


	//----- nvinfo : EIATTR_KPARAM_INFO
	.align		4
.L_7:
        /*0008*/ 	.byte	0x04, 0x17
        /*000a*/ 	.short	(.L_9 - .L_8)
.L_8:
        /*000c*/ 	.word	0x00000000
        /*0010*/ 	.short	0x0006
        /*0012*/ 	.short	0x0024
        /*0014*/ 	.byte	0x00, 0xf0, 0x11, 0x00


	//----- nvinfo : EIATTR_KPARAM_INFO
	.align		4
.L_9:
        /*0018*/ 	.byte	0x04, 0x17
        /*001a*/ 	.short	(.L_11 - .L_10)
.L_10:
        /*001c*/ 	.word	0x00000000
        /*0020*/ 	.short	0x0005
        /*0022*/ 	.short	0x0020
        /*0024*/ 	.byte	0x00, 0xf0, 0x11, 0x00


	//----- nvinfo : EIATTR_KPARAM_INFO
	.align		4
.L_11:
        /*0028*/ 	.byte	0x04, 0x17
        /*002a*/ 	.short	(.L_13 - .L_12)
.L_12:
        /*002c*/ 	.word	0x00000000
        /*0030*/ 	.short	0x0004
        /*0032*/ 	.short	0x001c
        /*0034*/ 	.byte	0x00, 0xf0, 0x11, 0x00


	//----- nvinfo : EIATTR_KPARAM_INFO
	.align		4
.L_13:
        /*0038*/ 	.byte	0x04, 0x17
        /*003a*/ 	.short	(.L_15 - .L_14)
.L_14:
        /*003c*/ 	.word	0x00000000
        /*0040*/ 	.short	0x0003
        /*0042*/ 	.short	0x0018
        /*0044*/ 	.byte	0x00, 0xf0, 0x11, 0x00


	//----- nvinfo : EIATTR_KPARAM_INFO
	.align		4
.L_15:
        /*0048*/ 	.byte	0x04, 0x17
        /*004a*/ 	.short	(.L_17 - .L_16)
.L_16:
        /*004c*/ 	.word	0x00000000
        /*0050*/ 	.short	0x0002
        /*0052*/ 	.short	0x0010
        /*0054*/ 	.byte	0x00, 0xf5, 0x21, 0x00


	//----- nvinfo : EIATTR_KPARAM_INFO
	.align		4
.L_17:
        /*0058*/ 	.byte	0x04, 0x17
        /*005a*/ 	.short	(.L_19 - .L_18)
.L_18:
        /*005c*/ 	.word	0x00000000
        /*0060*/ 	.short	0x0001
        /*0062*/ 	.short	0x0008
        /*0064*/ 	.byte	0x00, 0xf5, 0x21, 0x00


	//----- nvinfo : EIATTR_KPARAM_INFO
	.align		4
.L_19:
        /*0068*/ 	.byte	0x04, 0x17
        /*006a*/ 	.short	(.L_21 - .L_20)
.L_20:
        /*006c*/ 	.word	0x00000000
        /*0070*/ 	.short	0x0000
        /*0072*/ 	.short	0x0000
        /*0074*/ 	.byte	0x00, 0xf5, 0x21, 0x00


	//----- nvinfo : EIATTR_SPARSE_MMA_MASK
	.align		4
.L_21:
        /*0078*/ 	.byte	0x03, 0x50
        /*007a*/ 	.short	0x0000


	//----- nvinfo : EIATTR_MAXREG_COUNT
	.align		4
        /*007c*/ 	.byte	0x03, 0x1b
        /*007e*/ 	.short	0x00ff


	//----- nvinfo : EIATTR_MERCURY_ISA_VERSION
	.align		4
        /*0080*/ 	.byte	0x03, 0x5f
        /*0082*/ 	.short	0x0101


	//----- nvinfo : EIATTR_VRC_CTA_INIT_COUNT
	.align		4
        /*0084*/ 	.byte	0x02, 0x4a
	.zero		1
	.zero		1


	//----- nvinfo : EIATTR_EXIT_INSTR_OFFSETS
	.align		4
        /*0088*/ 	.byte	0x04, 0x1c
        /*008a*/ 	.short	(.L_23 - .L_22)


	//   ....[0]....
.L_22:
        /*008c*/ 	.word	0x000000d0


	//   ....[1]....
        /*0090*/ 	.word	0x000008f0


	//----- nvinfo : EIATTR_CBANK_PARAM_SIZE
	.align		4
.L_23:
        /*0094*/ 	.byte	0x03, 0x19
        /*0096*/ 	.short	0x0028


	//----- nvinfo : EIATTR_PARAM_CBANK
	.align		4
        /*0098*/ 	.byte	0x04, 0x0a
        /*009a*/ 	.short	(.L_25 - .L_24)
	.align		4
.L_24:
        /*009c*/ 	.word	index@(.nv.constant0._Z15matrixMulKernelPfS_S_iiii)
        /*00a0*/ 	.short	0x0380
        /*00a2*/ 	.short	0x0028


	//----- nvinfo : EIATTR_SW_WAR
	.align		4
.L_25:
        /*00a4*/ 	.byte	0x04, 0x36
        /*00a6*/ 	.short	(.L_27 - .L_26)
.L_26:
        /*00a8*/ 	.word	0x00000008
.L_27:


//--------------------- .nv.callgraph             --------------------------
	.section	.nv.callgraph,"",@"SHT_CUDA_CALLGRAPH"
	.align	4
	.sectionentsize	8
	.align		4
        /*0000*/ 	.word	0x00000000
	.align		4
        /*0004*/ 	.word	0xffffffff
	.align		4
        /*0008*/ 	.word	0x00000000
	.align		4
        /*000c*/ 	.word	0xfffffffe
	.align		4
        /*0010*/ 	.word	0x00000000
	.align		4
        /*0014*/ 	.word	0xfffffffd
	.align		4
        /*0018*/ 	.word	0x00000000
	.align		4
        /*001c*/ 	.word	0xfffffffc


//--------------------- .text._Z15matrixMulKernelPfS_S_iiii --------------------------
	.section	.text._Z15matrixMulKernelPfS_S_iiii,"ax",@progbits
	.align	128
        .global         _Z15matrixMulKernelPfS_S_iiii
        .type           _Z15matrixMulKernelPfS_S_iiii,@function
        .size           _Z15matrixMulKernelPfS_S_iiii,(.L_x_5 - _Z15matrixMulKernelPfS_S_iiii)
        .other          _Z15matrixMulKernelPfS_S_iiii,@"STO_CUDA_ENTRY STV_DEFAULT"
_Z15matrixMulKernelPfS_S_iiii:
.text._Z15matrixMulKernelPfS_S_iiii:
[----:B------:R-:W-:Y:S01]  /*0000*/  LDC R1, c[0x0][0x37c] ;  /* 0x0000df00ff017b82 */ /* 0x000fe20000000800 */
[----:B------:R-:W0:Y:S07]  /*0010*/  S2R R5, SR_TID.X ;  /* 0x0000000000057919 */ /* 0x000e2e0000002100 */
[----:B------:R-:W1:Y:S01]  /*0020*/  LDC R16, c[0x0][0x364] ;  /* 0x0000d900ff107b82 */ /* 0x000e620000000800 */
[----:B------:R-:W2:Y:S01]  /*0030*/  LDCU UR6, c[0x0][0x398] ;  /* 0x00007300ff0677ac */ /* 0x000ea20008000800 */
[----:B------:R-:W1:Y:S06]  /*0040*/  S2R R3, SR_TID.Y ;  /* 0x0000000000037919 */ /* 0x000e6c0000002200 */
[----:B------:R-:W0:Y:S08]  /*0050*/  S2UR UR5, SR_CTAID.X ;  /* 0x00000000000579c3 */ /* 0x000e300000002500 */
[----:B------:R-:W0:Y:S08]  /*0060*/  LDC R0, c[0x0][0x360] ;  /* 0x0000d800ff007b82 */ /* 0x000e300000000800 */
[----:B------:R-:W1:Y:S08]  /*0070*/  S2UR UR4, SR_CTAID.Y ;  /* 0x00000000000479c3 */ /* 0x000e700000002600 */
[----:B------:R-:W3:Y:S01]  /*0080*/  LDC R17, c[0x0][0x3a4] ;  /* 0x0000e900ff117b82 */ /* 0x000ee20000000800 */
[----:B0-----:R-:W-:-:S02]  /*0090*/  IMAD R0, R0, UR5, R5 ;  /* 0x0000000500007c24 */ /* 0x001fc4000f8e0205 */
[----:B-1----:R-:W-:-:S03]  /*00a0*/  IMAD R16, R16, UR4, R3 ;  /* 0x0000000410107c24 */ /* 0x002fc6000f8e0203 */
[----:B---3--:R-:W-:-:S04]  /*00b0*/  ISETP.GE.AND P0, PT, R0, R17, PT ;  /* 0x000000110000720c */ /* 0x008fc80003f06270 */
[----:B--2---:R-:W-:-:S13]  /*00c0*/  ISETP.GE.OR P0, PT, R16, UR6, P0 ;  /* 0x0000000610007c0c */ /* 0x004fda0008706670 */
[----:B------:R-:W-:Y:S05]  /*00d0*/  @P0 EXIT ;  /* 0x000000000000094d */ /* 0x000fea0003800000 */
[----:B------:R-:W0:Y:S01]  /*00e0*/  LDC R19, c[0x0][0x39c] ;  /* 0x0000e700ff137b82 */ /* 0x000e220000000800 */
[----:B------:R-:W1:Y:S01]  /*00f0*/  LDCU.64 UR4, c[0x0][0x358] ;  /* 0x00006b00ff0477ac */ /* 0x000e620008000a00 */
[----:B------:R-:W-:Y:S01]  /*0100*/  HFMA2 R24, -RZ, RZ, 0, 0 ;  /* 0x00000000ff187431 */ /* 0x000fe200000001ff */
[----:B0-----:R-:W-:-:S13]  /*0110*/  ISETP.GE.AND P0, PT, R19, 0x1, PT ;  /* 0x000000011300780c */ /* 0x001fda0003f06270 */
[----:B-1----:R-:W-:Y:S05]  /*0120*/  @!P0 BRA `(.L_x_0) ;  /* 0x0000000400e08947 */ /* 0x002fea0003800000 */
[C---:B------:R-:W-:Y:S01]  /*0130*/  ISETP.GE.U32.AND P1, PT, R19.reuse, 0x8, PT ;  /* 0x000000081300780c */ /* 0x040fe20003f26070 */
[----:B------:R-:W-:Y:S01]  /*0140*/  IMAD R20, R16, R19, RZ ;  /* 0x0000001310147224 */ /* 0x000fe200078e02ff */
[----:B------:R-:W-:Y:S02]  /*0150*/  LOP3.LUT R27, R19, 0x7, RZ, 0xc0, !PT ;  /* 0x00000007131b7812 */ /* 0x000fe400078ec0ff */
[----:B------:R-:W-:Y:S02]  /*0160*/  MOV R24, RZ ;  /* 0x000000ff00187202 */ /* 0x000fe40000000f00 */
[----:B------:R-:W-:Y:S02]  /*0170*/  ISETP.NE.AND P0, PT, R27, RZ, PT ;  /* 0x000000ff1b00720c */ /* 0x000fe40003f05270 */
[----:B------:R-:W-:-:S05]  /*0180*/  MOV R21, RZ ;  /* 0x000000ff00157202 */ /* 0x000fca0000000f00 */
[----:B------:R-:W-:Y:S06]  /*0190*/  @!P1 BRA `(.L_x_1) ;  /* 0x0000000000c49947 */ /* 0x000fec0003800000 */
[----:B------:R-:W0:Y:S01]  /*01a0*/  LDC.64 R2, c[0x0][0x380] ;  /* 0x0000e000ff027b82 */ /* 0x000e220000000a00 */
[----:B------:R-:W-:Y:S02]  /*01b0*/  LOP3.LUT R21, R19, 0x7ffffff8, RZ, 0xc0, !PT ;  /* 0x7ffffff813157812 */ /* 0x000fe400078ec0ff */
[----:B------:R-:W-:Y:S02]  /*01c0*/  MOV R24, RZ ;  /* 0x000000ff00187202 */ /* 0x000fe40000000f00 */
[----:B------:R-:W-:Y:S02]  /*01d0*/  MOV R18, R0 ;  /* 0x0000000000127202 */ /* 0x000fe40000000f00 */
[----:B------:R-:W-:Y:S01]  /*01e0*/  IADD3 R22, PT, PT, -R21, RZ, RZ ;  /* 0x000000ff15167210 */ /* 0x000fe20007ffe1ff */
[----:B0-----:R-:W-:-:S03]  /*01f0*/  IMAD.WIDE.U32 R2, R20, 0x4, R2 ;  /* 0x0000000414027825 */ /* 0x001fc600078e0002 */
[----:B------:R-:W-:-:S04]  /*0200*/  IADD3 R4, P1, PT, R2, 0x10, RZ ;  /* 0x0000001002047810 */ /* 0x000fc80007f3e0ff */
[----:B------:R-:W-:-:S09]  /*0210*/  IADD3.X R5, PT, PT, RZ, R3, RZ, P1, !PT ;  /* 0x00000003ff057210 */ /* 0x000fd20000ffe4ff */
.L_x_2:
[----:B------:R-:W0:Y:S01]  /*0220*/  LDC.64 R14, c[0x0][0x388] ;  /* 0x0000e200ff0e7b82 */ /* 0x000e220000000a00 */
[----:B------:R-:W-:Y:S02]  /*0230*/  MOV R2, R4 ;  /* 0x0000000400027202 */ /* 0x000fe40000000f00 */
[----:B------:R-:W-:-:S05]  /*0240*/  MOV R3, R5 ;  /* 0x0000000500037202 */ /* 0x000fca0000000f00 */
[----:B------:R-:W2:Y:S04]  /*0250*/  LDG.E R25, desc[UR4][R2.64+-0x10] ;  /* 0xfffff00402197981 */ /* 0x000ea8000c1e1900 */
[----:B------:R-:W3:Y:S04]  /*0260*/  LDG.E R23, desc[UR4][R2.64+-0xc] ;  /* 0xfffff40402177981 */ /* 0x000ee8000c1e1900 */
[----:B------:R-:W4:Y:S04]  /*0270*/  LDG.E R29, desc[UR4][R2.64+-0x8] ;  /* 0xfffff804021d7981 */ /* 0x000f28000c1e1900 */
[----:B------:R-:W5:Y:S01]  /*0280*/  LDG.E R28, desc[UR4][R2.64+-0x4] ;  /* 0xfffffc04021c7981 */ /* 0x000f62000c1e1900 */
[----:B0-----:R-:W-:-:S05]  /*0290*/  IMAD.WIDE R14, R18, 0x4, R14 ;  /* 0x00000004120e7825 */ /* 0x001fca00078e020e */
[----:B------:R0:W2:Y:S01]  /*02a0*/  LDG.E R26, desc[UR4][R14.64] ;  /* 0x000000040e1a7981 */ /* 0x0000a2000c1e1900 */
[----:B------:R-:W-:-:S04]  /*02b0*/  IMAD.WIDE R12, R17, 0x4, R14 ;  /* 0x00000004110c7825 */ /* 0x000fc800078e020e */
[C---:B------:R-:W-:Y:S02]  /*02c0*/  IMAD.WIDE R4, R17.reuse, 0x4, R12 ;  /* 0x0000000411047825 */ /* 0x040fe400078e020c */
[----:B------:R-:W3:Y:S02]  /*02d0*/  LDG.E R12, desc[UR4][R12.64] ;  /* 0x000000040c0c7981 */ /* 0x000ee4000c1e1900 */
[C---:B------:R-:W-:Y:S02]  /*02e0*/  IMAD.WIDE R8, R17.reuse, 0x4, R4 ;  /* 0x0000000411087825 */ /* 0x040fe400078e0204 */
[----:B------:R-:W4:Y:S02]  /*02f0*/  LDG.E R4, desc[UR4][R4.64] ;  /* 0x0000000404047981 */ /* 0x000f24000c1e1900 */
[C---:B------:R-:W-:Y:S02]  /*0300*/  IMAD.WIDE R6, R17.reuse, 0x4, R8 ;  /* 0x0000000411067825 */ /* 0x040fe400078e0208 */
[----:B------:R-:W5:Y:S02]  /*0310*/  LDG.E R8, desc[UR4][R8.64] ;  /* 0x0000000408087981 */ /* 0x000f64000c1e1900 */
[----:B------:R-:W-:-:S02]  /*0320*/  IMAD.WIDE R10, R17, 0x4, R6 ;  /* 0x00000004110a7825 */ /* 0x000fc400078e0206 */
[----:B------:R-:W5:Y:S04]  /*0330*/  LDG.E R5, desc[UR4][R2.64] ;  /* 0x0000000402057981 */ /* 0x000f68000c1e1900 */
[----:B------:R-:W5:Y:S01]  /*0340*/  LDG.E R6, desc[UR4][R6.64] ;  /* 0x0000000406067981 */ /* 0x000f62000c1e1900 */
[----:B0-----:R-:W-:-:S03]  /*0350*/  IMAD.WIDE R14, R17, 0x4, R10 ;  /* 0x00000004110e7825 */ /* 0x001fc600078e020a */
[----:B------:R-:W5:Y:S04]  /*0360*/  LDG.E R10, desc[UR4][R10.64] ;  /* 0x000000040a0a7981 */ /* 0x000f68000c1e1900 */
[----:B------:R-:W5:Y:S04]  /*0370*/  LDG.E R13, desc[UR4][R14.64] ;  /* 0x000000040e0d7981 */ /* 0x000f68000c1e1900 */
[----:B------:R-:W5:Y:S04]  /*0380*/  LDG.E R7, desc[UR4][R2.64+0x4] ;  /* 0x0000040402077981 */ /* 0x000f68000c1e1900 */
[----:B------:R-:W5:Y:S01]  /*0390*/  LDG.E R9, desc[UR4][R2.64+0xc] ;  /* 0x00000c0402097981 */ /* 0x000f62000c1e1900 */
[----:B--2---:R-:W-:Y:S01]  /*03a0*/  FFMA R26, R25, R26, R24 ;  /* 0x0000001a191a7223 */ /* 0x004fe20000000018 */
[----:B------:R-:W-:-:S02]  /*03b0*/  IMAD.WIDE R24, R17, 0x4, R14 ;  /* 0x0000000411187825 */ /* 0x000fc400078e020e */
[----:B------:R-:W2:Y:S04]  /*03c0*/  LDG.E R14, desc[UR4][R2.64+0x8] ;  /* 0x00000804020e7981 */ /* 0x000ea8000c1e1900 */
[----:B------:R-:W2:Y:S01]  /*03d0*/  LDG.E R24, desc[UR4][R24.64] ;  /* 0x0000000418187981 */ /* 0x000ea2000c1e1900 */
[----:B---3--:R-:W-:Y:S01]  /*03e0*/  FFMA R12, R23, R12, R26 ;  /* 0x0000000c170c7223 */ /* 0x008fe2000000001a */
[----:B------:R-:W-:-:S03]  /*03f0*/  IADD3 R22, PT, PT, R22, 0x8, RZ ;  /* 0x0000000816167810 */ /* 0x000fc60007ffe0ff */
[----:B----4-:R-:W-:Y:S01]  /*0400*/  FFMA R29, R29, R4, R12 ;  /* 0x000000041d1d7223 */ /* 0x010fe2000000000c */
[----:B------:R-:W-:-:S03]  /*0410*/  ISETP.NE.AND P1, PT, R22, RZ, PT ;  /* 0x000000ff1600720c */ /* 0x000fc60003f25270 */
[----:B-----5:R-:W-:Y:S01]  /*0420*/  FFMA R8, R28, R8, R29 ;  /* 0x000000081c087223 */ /* 0x020fe2000000001d */
[----:B------:R-:W-:-:S03]  /*0430*/  IADD3 R4, P2, PT, R2, 0x20, RZ ;  /* 0x0000002002047810 */ /* 0x000fc60007f5e0ff */
[----:B------:R-:W-:Y:S01]  /*0440*/  FFMA R6, R5, R6, R8 ;  /* 0x0000000605067223 */ /* 0x000fe20000000008 */
[----:B------:R-:W-:Y:S02]  /*0450*/  IADD3.X R5, PT, PT, RZ, R3, RZ, P2, !PT ;  /* 0x00000003ff057210 */ /* 0x000fe400017fe4ff */
[----:B------:R-:W-:Y:S01]  /*0460*/  LEA R18, R17, R18, 0x3 ;  /* 0x0000001211127211 */ /* 0x000fe200078e18ff */
[----:B------:R-:W-:-:S04]  /*0470*/  FFMA R7, R7, R10, R6 ;  /* 0x0000000a07077223 */ /* 0x000fc80000000006 */
[----:B--2---:R-:W-:-:S04]  /*0480*/  FFMA R14, R14, R13, R7 ;  /* 0x0000000d0e0e7223 */ /* 0x004fc80000000007 */
[----:B------:R-:W-:Y:S01]  /*0490*/  FFMA R24, R9, R24, R14 ;  /* 0x0000001809187223 */ /* 0x000fe2000000000e */
[----:B------:R-:W-:Y:S06]  /*04a0*/  @P1 BRA `(.L_x_2) ;  /* 0xfffffffc005c1947 */ /* 0x000fec000383ffff */
.L_x_1:
[----:B------:R-:W-:Y:S05]  /*04b0*/  @!P0 BRA `(.L_x_0) ;  /* 0x0000000000fc8947 */ /* 0x000fea0003800000 */
[----:B------:R-:W-:Y:S02]  /*04c0*/  ISETP.GE.U32.AND P1, PT, R27, 0x4, PT ;  /* 0x000000041b00780c */ /* 0x000fe40003f26070 */
[----:B------:R-:W-:-:S04]  /*04d0*/  LOP3.LUT R14, R19, 0x3, RZ, 0xc0, !PT ;  /* 0x00000003130e7812 */ /* 0x000fc800078ec0ff */
[----:B------:R-:W-:-:S07]  /*04e0*/  ISETP.NE.AND P0, PT, R14, RZ, PT ;  /* 0x000000ff0e00720c */ /* 0x000fce0003f05270 */
[----:B------:R-:W-:Y:S06]  /*04f0*/  @!P1 BRA `(.L_x_3) ;  /* 0x00000000006c9947 */ /* 0x000fec0003800000 */
[----:B------:R-:W0:Y:S01]  /*0500*/  LDC.64 R4, c[0x0][0x388] ;  /* 0x0000e200ff047b82 */ /* 0x000e220000000a00 */
[----:B------:R-:W1:Y:S01]  /*0510*/  LDCU.64 UR6, c[0x0][0x380] ;  /* 0x00007000ff0677ac */ /* 0x000e620008000a00 */
[----:B------:R-:W-:Y:S01]  /*0520*/  IMAD R7, R21, R17, R0 ;  /* 0x0000001115077224 */ /* 0x000fe200078e0200 */
[CC--:B------:R-:W-:Y:S02]  /*0530*/  IADD3 R3, PT, PT, R20.reuse, R21.reuse, RZ ;  /* 0x0000001514037210 */ /* 0x0c0fe40007ffe0ff */
[----:B------:R-:W-:-:S03]  /*0540*/  IADD3 R8, P1, PT, R20, R21, RZ ;  /* 0x0000001514087210 */ /* 0x000fc60007f3e0ff */
[----:B------:R-:W2:Y:S01]  /*0550*/  LDC.64 R12, c[0x0][0x380] ;  /* 0x0000e000ff0c7b82 */ /* 0x000ea20000000a00 */
[----:B0-----:R-:W-:-:S04]  /*0560*/  IMAD.WIDE R4, R7, 0x4, R4 ;  /* 0x0000000407047825 */ /* 0x001fc800078e0204 */
[----:B------:R-:W-:Y:S02]  /*0570*/  IMAD.WIDE R6, R17, 0x4, R4 ;  /* 0x0000000411067825 */ /* 0x000fe400078e0204 */
[----:B------:R-:W3:Y:S02]  /*0580*/  LDG.E R4, desc[UR4][R4.64] ;  /* 0x0000000404047981 */ /* 0x000ee4000c1e1900 */
[----:B--2---:R-:W-:Y:S01]  /*0590*/  IMAD.WIDE.U32 R12, R3, 0x4, R12 ;  /* 0x00000004030c7825 */ /* 0x004fe200078e000c */
[----:B------:R-:W-:Y:S02]  /*05a0*/  IADD3.X R3, PT, PT, RZ, RZ, RZ, P1, !PT ;  /* 0x000000ffff037210 */ /* 0x000fe40000ffe4ff */
[----:B-1----:R-:W-:-:S03]  /*05b0*/  LEA R2, P1, R8, UR6, 0x2 ;  /* 0x0000000608027c11 */ /* 0x002fc6000f8210ff */
[----:B------:R-:W3:Y:S01]  /*05c0*/  LDG.E R13, desc[UR4][R12.64] ;  /* 0x000000040c0d7981 */ /* 0x000ee2000c1e1900 */
[----:B------:R-:W-:Y:S01]  /*05d0*/  LEA.HI.X R3, R8, UR7, R3, 0x2, P1 ;  /* 0x0000000708037c11 */ /* 0x000fe200088f1403 */
[C---:B------:R-:W-:Y:S02]  /*05e0*/  IMAD.WIDE R8, R17.reuse, 0x4, R6 ;  /* 0x0000000411087825 */ /* 0x040fe400078e0206 */
[----:B------:R-:W2:Y:S04]  /*05f0*/  LDG.E R6, desc[UR4][R6.64] ;  /* 0x0000000406067981 */ /* 0x000ea8000c1e1900 */
[----:B------:R-:W2:Y:S01]  /*0600*/  LDG.E R15, desc[UR4][R2.64+0x4] ;  /* 0x00000404020f7981 */ /* 0x000ea2000c1e1900 */
[----:B------:R-:W-:-:S03]  /*0610*/  IMAD.WIDE R10, R17, 0x4, R8 ;  /* 0x00000004110a7825 */ /* 0x000fc600078e0208 */
[----:B------:R-:W4:Y:S04]  /*0620*/  LDG.E R22, desc[UR4][R8.64] ;  /* 0x0000000408167981 */ /* 0x000f28000c1e1900 */
[----:B------:R-:W4:Y:S04]  /*0630*/  LDG.E R18, desc[UR4][R2.64+0x8] ;  /* 0x0000080402127981 */ /* 0x000f28000c1e1900 */
[----:B------:R-:W5:Y:S04]  /*0640*/  LDG.E R26, desc[UR4][R2.64+0xc] ;  /* 0x00000c04021a7981 */ /* 0x000f68000c1e1900 */
[----:B------:R-:W5:Y:S01]  /*0650*/  LDG.E R10, desc[UR4][R10.64] ;  /* 0x000000040a0a7981 */ /* 0x000f62000c1e1900 */
[----:B------:R-:W-:Y:S01]  /*0660*/  IADD3 R21, PT, PT, R21, 0x4, RZ ;  /* 0x0000000415157810 */ /* 0x000fe20007ffe0ff */
[----:B---3--:R-:W-:-:S04]  /*0670*/  FFMA R24, R13, R4, R24 ;  /* 0x000000040d187223 */ /* 0x008fc80000000018 */
[----:B--2---:R-:W-:-:S04]  /*0680*/  FFMA R15, R15, R6, R24 ;  /* 0x000000060f0f7223 */ /* 0x004fc80000000018 */
[----:B----4-:R-:W-:-:S04]  /*0690*/  FFMA R15, R18, R22, R15 ;  /* 0x00000016120f7223 */ /* 0x010fc8000000000f */
[----:B-----5:R-:W-:-:S07]  /*06a0*/  FFMA R24, R26, R10, R15 ;  /* 0x0000000a1a187223 */ /* 0x020fce000000000f */
.L_x_3:
[----:B------:R-:W-:Y:S05]  /*06b0*/  @!P0 BRA `(.L_x_0) ;  /* 0x00000000007c8947 */ /* 0x000fea0003800000 */
[----:B------:R-:W-:Y:S01]  /*06c0*/  ISETP.NE.AND P1, PT, R14, 0x1, PT ;  /* 0x000000010e00780c */ /* 0x000fe20003f25270 */
[----:B------:R-:W0:Y:S01]  /*06d0*/  LDC.64 R10, c[0x0][0x380] ;  /* 0x0000e000ff0a7b82 */ /* 0x000e220000000a00 */
[----:B------:R-:W-:-:S04]  /*06e0*/  LOP3.LUT R19, R19, 0x1, RZ, 0xc0, !PT ;  /* 0x0000000113137812 */ /* 0x000fc800078ec0ff */
[----:B------:R-:W-:-:S03]  /*06f0*/  ISETP.NE.U32.AND P0, PT, R19, 0x1, PT ;  /* 0x000000011300780c */ /* 0x000fc60003f05070 */
[----:B------:R-:W1:Y:S04]  /*0700*/  LDC.64 R8, c[0x0][0x388] ;  /* 0x0000e200ff087b82 */ /* 0x000e680000000a00 */
[CC--:B------:R-:W-:Y:S02]  /*0710*/  @P1 IADD3 R13, PT, PT, R20.reuse, R21.reuse, RZ ;  /* 0x00000015140d1210 */ /* 0x0c0fe40007ffe0ff */
[----:B------:R-:W-:Y:S02]  /*0720*/  @P1 IADD3 R12, P2, PT, R20, R21, RZ ;  /* 0x00000015140c1210 */ /* 0x000fe40007f5e0ff */
[----:B------:R-:W2:Y:S02]  /*0730*/  @P1 LDC.64 R2, c[0x0][0x380] ;  /* 0x0000e000ff021b82 */ /* 0x000ea40000000a00 */
[----:B------:R-:W-:-:S06]  /*0740*/  @P1 IADD3.X R14, PT, PT, RZ, RZ, RZ, P2, !PT ;  /* 0x000000ffff0e1210 */ /* 0x000fcc00017fe4ff */
[----:B------:R-:W3:Y:S01]  /*0750*/  LDC.64 R4, c[0x0][0x380] ;  /* 0x0000e000ff047b82 */ /* 0x000ee20000000a00 */
[----:B0-----:R-:W-:-:S04]  /*0760*/  @P1 IMAD.WIDE.U32 R10, R13, 0x4, R10 ;  /* 0x000000040d0a1825 */ /* 0x001fc800078e000a */
[C---:B------:R-:W-:Y:S01]  /*0770*/  @P1 IMAD R13, R21.reuse, R17, R0 ;  /* 0x00000011150d1224 */ /* 0x040fe200078e0200 */
[----:B------:R-:W-:Y:S01]  /*0780*/  @P1 IADD3 R21, PT, PT, R21, 0x2, RZ ;  /* 0x0000000215151810 */ /* 0x000fe20007ffe0ff */
[----:B------:R-:W4:Y:S01]  /*0790*/  @P1 LDG.E R11, desc[UR4][R10.64] ;  /* 0x000000040a0b1981 */ /* 0x000f22000c1e1900 */
[----:B------:R-:W0:Y:S01]  /*07a0*/  LDC.64 R6, c[0x0][0x388] ;  /* 0x0000e200ff067b82 */ /* 0x000e220000000a00 */
[----:B-1----:R-:W-:Y:S01]  /*07b0*/  @P1 IMAD.WIDE R8, R13, 0x4, R8 ;  /* 0x000000040d081825 */ /* 0x002fe200078e0208 */
[----:B------:R-:W-:Y:S02]  /*07c0*/  @!P0 IADD3 R15, PT, PT, R20, R21, RZ ;  /* 0x00000015140f8210 */ /* 0x000fe40007ffe0ff */
[----:B--2---:R-:W-:Y:S01]  /*07d0*/  @P1 LEA R2, P2, R12, R2, 0x2 ;  /* 0x000000020c021211 */ /* 0x004fe200078410ff */
[----:B------:R-:W-:-:S03]  /*07e0*/  @!P0 IMAD R21, R21, R17, R0 ;  /* 0x0000001115158224 */ /* 0x000fc600078e0200 */
[----:B------:R-:W-:Y:S01]  /*07f0*/  @P1 LEA.HI.X R3, R12, R3, R14, 0x2, P2 ;  /* 0x000000030c031211 */ /* 0x000fe200010f140e */
[----:B------:R-:W-:Y:S01]  /*0800*/  @P1 IMAD.WIDE R12, R17, 0x4, R8 ;  /* 0x00000004110c1825 */ /* 0x000fe200078e0208 */
[----:B------:R-:W4:Y:S03]  /*0810*/  @P1 LDG.E R14, desc[UR4][R8.64] ;  /* 0x00000004080e1981 */ /* 0x000f26000c1e1900 */
[----:B---3--:R-:W-:Y:S01]  /*0820*/  @!P0 IMAD.WIDE.U32 R4, R15, 0x4, R4 ;  /* 0x000000040f048825 */ /* 0x008fe200078e0004 */
[----:B------:R-:W2:Y:S04]  /*0830*/  @P1 LDG.E R2, desc[UR4][R2.64+0x4] ;  /* 0x0000040402021981 */ /* 0x000ea8000c1e1900 */
[----:B------:R-:W2:Y:S01]  /*0840*/  @P1 LDG.E R12, desc[UR4][R12.64] ;  /* 0x000000040c0c1981 */ /* 0x000ea2000c1e1900 */
[----:B0-----:R-:W-:-:S03]  /*0850*/  @!P0 IMAD.WIDE R6, R21, 0x4, R6 ;  /* 0x0000000415068825 */ /* 0x001fc600078e0206 */
[----:B------:R-:W3:Y:S04]  /*0860*/  @!P0 LDG.E R5, desc[UR4][R4.64] ;  /* 0x0000000404058981 */ /* 0x000ee8000c1e1900 */
[----:B------:R-:W3:Y:S01]  /*0870*/  @!P0 LDG.E R6, desc[UR4][R6.64] ;  /* 0x0000000406068981 */ /* 0x000ee2000c1e1900 */
[----:B----4-:R-:W-:-:S04]  /*0880*/  @P1 FFMA R11, R11, R14, R24 ;  /* 0x0000000e0b0b1223 */ /* 0x010fc80000000018 */
[----:B--2---:R-:W-:-:S04]  /*0890*/  @P1 FFMA R24, R2, R12, R11 ;  /* 0x0000000c02181223 */ /* 0x004fc8000000000b */
[----:B---3--:R-:W-:-:S07]  /*08a0*/  @!P0 FFMA R24, R5, R6, R24 ;  /* 0x0000000605188223 */ /* 0x008fce0000000018 */
.L_x_0:
[----:B------:R-:W0:Y:S01]  /*08b0*/  LDC.64 R2, c[0x0][0x390] ;  /* 0x0000e400ff027b82 */ /* 0x000e220000000a00 */
[----:B------:R-:W-:-:S04]  /*08c0*/  IMAD R17, R16, R17, R0 ;  /* 0x0000001110117224 */ /* 0x000fc800078e0200 */
[----:B0-----:R-:W-:-:S05]  /*08d0*/  IMAD.WIDE R2, R17, 0x4, R2 ;  /* 0x0000000411027825 */ /* 0x001fca00078e0202 */
[----:B------:R-:W-:Y:S01]  /*08e0*/  STG.E desc[UR4][R2.64], R24 ;  /* 0x0000001802007986 */ /* 0x000fe2000c101904 */
[----:B------:R-:W-:Y:S05]  /*08f0*/  EXIT ;  /* 0x000000000000794d */ /* 0x000fea0003800000 */
.L_x_4:
[----:B------:R-:W-:-:S00]  /*0900*/  BRA `(.L_x_4) ;  /* 0xfffffffc00fc7947 */ /* 0x000fc0000383ffff */
[----:B------:R-:W-:-:S00]  /*0910*/  NOP ;  /* 0x0000000000007918 */ /* 0x000fc00000000000 */
        /* <DEDUP_REMOVED lines=14> */
.L_x_5:


//--------------------- .nv.shared.reserved.0     --------------------------
	.section	.nv.shared.reserved.0,"aw",@nobits
	.weak		__nv_reservedSMEM_offset_0_alias
	.size		__nv_reservedSMEM_offset_0_alias, 0, 64
	.other		__nv_reservedSMEM_offset_0_alias,@"STO_CUDA_RESERVED_SHARED STV_DEFAULT"
__nv_reservedSMEM_offset_0_alias:
	.zero		0
	.zero		64


//--------------------- .nv.constant0._Z15matrixMulKernelPfS_S_iiii --------------------------
	.section	.nv.constant0._Z15matrixMulKernelPfS_S_iiii,"a",@progbits
	.sectionflags	@""
	.align	4
.nv.constant0._Z15matrixMulKernelPfS_S_iiii:
	.zero		936


//--------------------- SYMBOLS --------------------------

	.type		.nv.reservedSmem.offset0,@object
	.size		.nv.reservedSmem.offset0,0x4
